//
// Generated by NVIDIA NVVM Compiler
//
// Compiler Build ID: CL-36424714
// Cuda compilation tools, release 13.0, V13.0.88
// Based on NVVM 20.0.0
//

.version 9.0
.target sm_100
.address_size 64

	// .globl	_Z11cuda_kernelPi
.extern .func  (.param .b32 func_retval0) vprintf
(
	.param .b64 vprintf_param_0,
	.param .b64 vprintf_param_1
)
;
.global .align 1 .b8 $str[73] = {84, 104, 114, 101, 97, 100, 58, 32, 91, 37, 100, 44, 32, 37, 100, 44, 32, 37, 100, 93, 59, 32, 9, 66, 108, 111, 99, 107, 58, 32, 91, 37, 100, 44, 32, 37, 100, 44, 32, 37, 100, 93, 59, 32, 9, 116, 105, 100, 61, 37, 100, 59, 32, 9, 103, 105, 100, 61, 37, 100, 59, 32, 9, 118, 97, 108, 117, 101, 61, 37, 100, 10};

.visible .entry _Z11cuda_kernelPi(
	.param .u64 .ptr .align 1 _Z11cuda_kernelPi_param_0
)
{
	.local .align 8 .b8 	__local_depot0[40];
	.reg .b64 	%SP;
	.reg .b64 	%SPL;
	.reg .b32 	%r<22>;
	.reg .b64 	%rd<9>;

	mov.u64 	%SPL, __local_depot0;
	cvta.local.u64 	%SP, %SPL;
	ld.param.u64 	%rd1, [_Z11cuda_kernelPi_param_0];
	cvta.to.global.u64 	%rd2, %rd1;
	add.u64 	%rd3, %SP, 0;
	add.u64 	%rd4, %SPL, 0;
	mov.u32 	%r1, %ntid.x;
	mov.u32 	%r2, %ntid.y;
	mul.lo.s32 	%r3, %r1, %r2;
	mov.u32 	%r4, %ntid.z;
	mul.lo.s32 	%r5, %r3, %r4;
	mov.u32 	%r6, %tid.z;
	mov.u32 	%r7, %tid.y;
	mov.u32 	%r8, %tid.x;
	mad.lo.s32 	%r9, %r1, %r7, %r8;
	mad.lo.s32 	%r10, %r3, %r6, %r9;
	mov.u32 	%r11, %nctaid.x;
	mov.u32 	%r12, %nctaid.y;
	mov.u32 	%r13, %ctaid.z;
	mov.u32 	%r14, %ctaid.y;
	mov.u32 	%r15, %ctaid.x;
	mad.lo.s32 	%r16, %r13, %r12, %r14;
	mad.lo.s32 	%r17, %r16, %r11, %r15;
	mad.lo.s32 	%r18, %r5, %r17, %r10;
	mul.wide.s32 	%rd5, %r18, 4;
	add.s64 	%rd6, %rd2, %rd5;
	ld.global.u32 	%r19, [%rd6];
	st.local.v2.u32 	[%rd4], {%r8, %r7};
	st.local.v2.u32 	[%rd4+8], {%r6, %r15};
	st.local.v2.u32 	[%rd4+16], {%r14, %r13};
	st.local.v2.u32 	[%rd4+24], {%r10, %r18};
	st.local.u32 	[%rd4+32], %r19;
	mov.u64 	%rd7, $str;
	cvta.global.u64 	%rd8, %rd7;
	{ // callseq 0, 0
	.param .b64 param0;
	st.param.b64 	[param0], %rd8;
	.param .b64 param1;
	st.param.b64 	[param1], %rd3;
	.param .b32 retval0;
	call.uni (retval0), 
	vprintf, 
	(
	param0, 
	param1
	);
	ld.param.b32 	%r20, [retval0];
	} // callseq 0
	ret;

}


// ===== COMPILED SASS (sm_100) =====

	.target	sm_100

	.elftype	@"ET_EXEC"


//--------------------- .note.nv.tkinfo           --------------------------
	.section	.note.nv.tkinfo,"",@"SHT_NOTE"
	.sectionflags	@"SHF_NOTE_NV_TKINFO"
	.tkinfo
        /*0018*/ 	.word	0x00000002
        /*0030*/ 	.string	""
        /*0030*/ 	.string	"ptxas"
        /*0030*/ 	.string	"Cuda compilation tools, release 13.0, V13.0.88"
        /*0030*/ 	.string	"Build cuda_13.0.r13.0/compiler.36424714_0"
        /*0030*/ 	.string	"-arch sm_100 -m 64 "



//--------------------- .note.nv.cuinfo           --------------------------
	.section	.note.nv.cuinfo,"",@"SHT_NOTE"
	.sectionflags	@"SHF_NOTE_NV_CUINFO"
        /*0018*/ 	.short	0x0002
        /*001a*/ 	.short	0x0064
        /*001c*/ 	.short	0x0082
	.zero		2


//--------------------- .nv.info                  --------------------------
	.section	.nv.info,"",@"SHT_CUDA_INFO"
	.align	4


	//----- nvinfo : EIATTR_REGCOUNT
	.align		4
        /*0000*/ 	.byte	0x04, 0x2f
        /*0002*/ 	.short	(.L_2 - .L_1)
	.align		4
.L_1:
        /*0004*/ 	.word	index@(_Z11cuda_kernelPi)
        /*0008*/ 	.word	0x00000018


	//----- nvinfo : EIATTR_FRAME_SIZE
	.align		4
.L_2:
        /*000c*/ 	.byte	0x04, 0x11
        /*000e*/ 	.short	(.L_4 - .L_3)
	.align		4
.L_3:
        /*0010*/ 	.word	index@(_Z11cuda_kernelPi)
        /*0014*/ 	.word	0x00000028


	//----- nvinfo : EIATTR_MIN_STACK_SIZE
	.align		4
.L_4:
        /*0018*/ 	.byte	0x04, 0x12
        /*001a*/ 	.short	(.L_6 - .L_5)
	.align		4
.L_5:
        /*001c*/ 	.word	index@(_Z11cuda_kernelPi)
        /*0020*/ 	.word	0x00000028
.L_6:


//--------------------- .nv.compat                --------------------------
	.section	.nv.compat,"",@"SHT_CUDA_COMPAT_INFO"
	.align	4
        /*0000*/ 	.byte	0x02, 0x09, 0x00, 0x00, 0x02, 0x02, 0x01, 0x00, 0x02, 0x05, 0x05, 0x00, 0x03, 0x07, 0x01, 0x01
        /*0010*/ 	.byte	0x02, 0x03, 0x00, 0x00, 0x02, 0x06, 0x01, 0x00, 0x04, 0x0b, 0x08, 0x00, 0x09, 0x00, 0x00, 0x00
        /*0020*/ 	.byte	0x00, 0x00, 0x00, 0x00


//--------------------- .nv.info._Z11cuda_kernelPi --------------------------
	.section	.nv.info._Z11cuda_kernelPi,"",@"SHT_CUDA_INFO"
	.sectionflags	@""
	.align	4


	//----- nvinfo : EIATTR_CUDA_API_VERSION
	.align		4
        /*0000*/ 	.byte	0x04, 0x37
        /*0002*/ 	.short	(.L_8 - .L_7)
.L_7:
        /*0004*/ 	.word	0x00000082


	//----- nvinfo : EIATTR_KPARAM_INFO
	.align		4
.L_8:
        /*0008*/ 	.byte	0x04, 0x17
        /*000a*/ 	.short	(.L_10 - .L_9)
.L_9:
        /*000c*/ 	.word	0x00000000
        /*0010*/ 	.short	0x0000
        /*0012*/ 	.short	0x0000
        /*0014*/ 	.byte	0x00, 0xf5, 0x21, 0x00


	//----- nvinfo : EIATTR_SPARSE_MMA_MASK
	.align		4
.L_10:
        /*0018*/ 	.byte	0x03, 0x50
        /*001a*/ 	.short	0x0000


	//----- nvinfo : EIATTR_MAXREG_COUNT
	.align		4
        /*001c*/ 	.byte	0x03, 0x1b
        /*001e*/ 	.short	0x00ff


	//----- nvinfo : EIATTR_EXTERNS
	.align		4
        /*0020*/ 	.byte	0x04, 0x0f
        /*0022*/ 	.short	(.L_12 - .L_11)


	//   ....[0]....
	.align		4
.L_11:
        /*0024*/ 	.word	index@(vprintf)


	//----- nvinfo : EIATTR_MERCURY_ISA_VERSION
	.align		4
.L_12:
        /*0028*/ 	.byte	0x03, 0x5f
        /*002a*/ 	.short	0x0101


	//----- nvinfo : EIATTR_VRC_CTA_INIT_COUNT
	.align		4
        /*002c*/ 	.byte	0x02, 0x4a
	.zero		1
	.zero		1


	//----- nvinfo : EIATTR_SYSCALL_OFFSETS
	.align		4
        /*0030*/ 	.byte	0x04, 0x46
        /*0032*/ 	.short	(.L_14 - .L_13)


	//   ....[0]....
.L_13:
        /*0034*/ 	.word	0x00000270


	//----- nvinfo : EIATTR_EXIT_INSTR_OFFSETS
	.align		4
.L_14:
        /*0038*/ 	.byte	0x04, 0x1c
        /*003a*/ 	.short	(.L_16 - .L_15)


	//   ....[0]....
.L_15:
        /*003c*/ 	.word	0x00000280


	//----- nvinfo : EIATTR_CBANK_PARAM_SIZE
	.align		4
.L_16:
        /*0040*/ 	.byte	0x03, 0x19
        /*0042*/ 	.short	0x0008


	//----- nvinfo : EIATTR_PARAM_CBANK
	.align		4
        /*0044*/ 	.byte	0x04, 0x0a
        /*0046*/ 	.short	(.L_18 - .L_17)
	.align		4
.L_17:
        /*0048*/ 	.word	index@(.nv.constant0._Z11cuda_kernelPi)
        /*004c*/ 	.short	0x0380
        /*004e*/ 	.short	0x0008


	//----- nvinfo : EIATTR_SW_WAR
	.align		4
.L_18:
        /*0050*/ 	.byte	0x04, 0x36
        /*0052*/ 	.short	(.L_20 - .L_19)
.L_19:
        /*0054*/ 	.word	0x00000008
.L_20:


//--------------------- .nv.callgraph             --------------------------
	.section	.nv.callgraph,"",@"SHT_CUDA_CALLGRAPH"
	.align	4
	.sectionentsize	8
	.align		4
        /*0000*/ 	.word	0x00000000
	.align		4
        /*0004*/ 	.word	0xffffffff
	.align		4
        /*0008*/ 	.word	index@(_Z11cuda_kernelPi)
	.align		4
        /*000c*/ 	.word	index@(vprintf)
	.align		4
        /*0010*/ 	.word	0x00000000
	.align		4
        /*0014*/ 	.word	0xfffffffe
	.align		4
        /*0018*/ 	.word	0x00000000
	.align		4
        /*001c*/ 	.word	0xfffffffd
	.align		4
        /*0020*/ 	.word	0x00000000
	.align		4
        /*0024*/ 	.word	0xfffffffc


//--------------------- .nv.constant4             --------------------------
	.section	.nv.constant4,"a",@progbits
	.align	8
	.align		8
.nv.constant4:
        /*0000*/ 	.dword	vprintf
	.align		8
        /*0008*/ 	.dword	$str


//--------------------- .text._Z11cuda_kernelPi   --------------------------
	.section	.text._Z11cuda_kernelPi,"ax",@progbits
	.align	128
        .global         _Z11cuda_kernelPi
        .type           _Z11cuda_kernelPi,@function
        .size           _Z11cuda_kernelPi,(.L_x_2 - _Z11cuda_kernelPi)
        .other          _Z11cuda_kernelPi,@"STO_CUDA_ENTRY STV_DEFAULT"
_Z11cuda_kernelPi:
.text._Z11cuda_kernelPi:
[----:B------:R-:W0:Y:S01]  /*0000*/  LDC R1, c[0x0][0x37c] ;  /* 0x0000df00ff017b82 */ /* 0x000e220000000800 */
[----:B------:R-:W1:Y:S01]  /*0010*/  S2R R13, SR_TID.Y ;  /* 0x00000000000d7919 */ /* 0x000e620000002200 */
[----:B------:R-:W2:Y:S06]  /*0020*/  LDCU UR8, c[0x0][0x2fc] ;  /* 0x00005f80ff0877ac */ /* 0x000eac0008000800 */
[----:B------:R-:W3:Y:S01]  /*0030*/  LDC.64 R4, c[0x0][0x380] ;  /* 0x0000e000ff047b82 */ /* 0x000ee20000000a00 */
[----:B0-----:R-:W-:Y:S01]  /*0040*/  IADD3 R1, PT, PT, R1, -0x28, RZ ;  /* 0xffffffd801017810 */ /* 0x001fe20007ffe0ff */
[----:B------:R-:W1:Y:S01]  /*0050*/  S2R R12, SR_TID.X ;  /* 0x00000000000c7919 */ /* 0x000e620000002100 */
[----:B------:R-:W0:Y:S01]  /*0060*/  LDCU UR9, c[0x0][0x360] ;  /* 0x00006c00ff0977ac */ /* 0x000e220008000800 */
[----:B------:R-:W4:Y:S01]  /*0070*/  S2R R15, SR_CTAID.Z ;  /* 0x00000000000f7919 */ /* 0x000f220000002700 */
[----:B------:R-:W0:Y:S01]  /*0080*/  LDCU UR4, c[0x0][0x364] ;  /* 0x00006c80ff0477ac */ /* 0x000e220008000800 */
[----:B------:R-:W4:Y:S01]  /*0090*/  S2R R14, SR_CTAID.Y ;  /* 0x00000000000e7919 */ /* 0x000f220000002600 */
[----:B------:R-:W5:Y:S01]  /*00a0*/  LDCU UR5, c[0x0][0x368] ;  /* 0x00006d00ff0577ac */ /* 0x000f620008000800 */
[----:B------:R-:W2:Y:S01]  /*00b0*/  S2R R10, SR_TID.Z ;  /* 0x00000000000a7919 */ /* 0x000ea20000002300 */
[----:B------:R-:W3:Y:S01]  /*00c0*/  LDCU UR10, c[0x0][0x370] ;  /* 0x00006e00ff0a77ac */ /* 0x000ee20008000800 */
[----:B------:R-:W3:Y:S01]  /*00d0*/  S2R R11, SR_CTAID.X ;  /* 0x00000000000b7919 */ /* 0x000ee20000002500 */
[----:B------:R-:W4:Y:S01]  /*00e0*/  LDCU UR11, c[0x0][0x374] ;  /* 0x00006e80ff0b77ac */ /* 0x000f220008000800 */
[----:B------:R-:W3:Y:S01]  /*00f0*/  LDCU.64 UR6, c[0x0][0x358] ;  /* 0x00006b00ff0677ac */ /* 0x000ee20008000a00 */
[----:B0-----:R-:W-:-:S04]  /*0100*/  UIMAD UR4, UR9, UR4, URZ ;  /* 0x00000004090472a4 */ /* 0x001fc8000f8e02ff */
[----:B-----5:R-:W-:Y:S01]  /*0110*/  UIMAD UR5, UR4, UR5, URZ ;  /* 0x00000005040572a4 */ /* 0x020fe2000f8e02ff */
[----:B-1----:R-:W-:Y:S02]  /*0120*/  IMAD R3, R13, UR9, R12 ;  /* 0x000000090d037c24 */ /* 0x002fe4000f8e020c */
[----:B----4-:R-:W-:Y:S02]  /*0130*/  IMAD R0, R15, UR11, R14 ;  /* 0x0000000b0f007c24 */ /* 0x010fe4000f8e020e */
[----:B--2---:R-:W-:Y:S02]  /*0140*/  IMAD R2, R10, UR4, R3 ;  /* 0x000000040a027c24 */ /* 0x004fe4000f8e0203 */
[----:B---3--:R-:W-:-:S04]  /*0150*/  IMAD R3, R0, UR10, R11 ;  /* 0x0000000a00037c24 */ /* 0x008fc8000f8e020b */
[----:B------:R-:W-:-:S04]  /*0160*/  IMAD R3, R3, UR5, R2 ;  /* 0x0000000503037c24 */ /* 0x000fc8000f8e0202 */
[----:B------:R-:W-:-:S05]  /*0170*/  IMAD.WIDE R4, R3, 0x4, R4 ;  /* 0x0000000403047825 */ /* 0x000fca00078e0204 */
[----:B------:R0:W2:Y:S01]  /*0180*/  LDG.E R0, desc[UR6][R4.64] ;  /* 0x0000000604007981 */ /* 0x0000a2000c1e1900 */
[----:B------:R-:W-:Y:S01]  /*0190*/  MOV R8, 0x0 ;  /* 0x0000000000087802 */ /* 0x000fe20000000f00 */
[----:B------:R-:W1:Y:S02]  /*01a0*/  LDCU UR4, c[0x0][0x2f8] ;  /* 0x00005f00ff0477ac */ /* 0x000e640008000800 */
[----:B------:R3:W-:Y:S01]  /*01b0*/  STL.64 [R1], R12 ;  /* 0x0000000c01007387 */ /* 0x0007e20000100a00 */
[----:B------:R-:W0:Y:S02]  /*01c0*/  LDCU.64 UR6, c[0x4][0x8] ;  /* 0x01000100ff0677ac */ /* 0x000e240008000a00 */
[----:B------:R-:W4:Y:S01]  /*01d0*/  LDC.64 R8, c[0x4][R8] ;  /* 0x0100000008087b82 */ /* 0x000f220000000a00 */
[----:B------:R3:W-:Y:S04]  /*01e0*/  STL.64 [R1+0x8], R10 ;  /* 0x0000080a01007387 */ /* 0x0007e80000100a00 */
[----:B------:R3:W-:Y:S04]  /*01f0*/  STL.64 [R1+0x10], R14 ;  /* 0x0000100e01007387 */ /* 0x0007e80000100a00 */
[----:B------:R3:W-:Y:S01]  /*0200*/  STL.64 [R1+0x18], R2 ;  /* 0x0000180201007387 */ /* 0x0007e20000100a00 */
[----:B-1----:R-:W-:-:S02]  /*0210*/  IADD3 R6, P0, PT, R1, UR4, RZ ;  /* 0x0000000401067c10 */ /* 0x002fc4000ff1e0ff */
[----:B0-----:R-:W-:Y:S02]  /*0220*/  MOV R4, UR6 ;  /* 0x0000000600047c02 */ /* 0x001fe40008000f00 */
[----:B------:R-:W-:Y:S02]  /*0230*/  MOV R5, UR7 ;  /* 0x0000000700057c02 */ /* 0x000fe40008000f00 */
[----:B------:R-:W-:Y:S01]  /*0240*/  IADD3.X R7, PT, PT, RZ, UR8, RZ, P0, !PT ;  /* 0x00000008ff077c10 */ /* 0x000fe200087fe4ff */
[----:B--2-4-:R3:W-:Y:S06]  /*0250*/  STL [R1+0x20], R0 ;  /* 0x0000200001007387 */ /* 0x0147ec0000100800 */
[----:B------:R-:W-:-:S07]  /*0260*/  LEPC R20, `(.L_x_0) ;  /* 0x000000001014794e */ /* 0x000fce0000000000 */
[----:B---3--:R-:W-:Y:S05]  /*0270*/  CALL.ABS.NOINC R8 ;  /* 0x0000000008007343 */ /* 0x008fea0003c00000 */
.L_x_0:
[----:B------:R-:W-:Y:S05]  /*0280*/  EXIT ;  /* 0x000000000000794d */ /* 0x000fea0003800000 */
.L_x_1:
[----:B------:R-:W-:-:S00]  /*0290*/  BRA `(.L_x_1) ;  /* 0xfffffffc00fc7947 */ /* 0x000fc0000383ffff */
[----:B------:R-:W-:-:S00]  /*02a0*/  NOP ;  /* 0x0000000000007918 */ /* 0x000fc00000000000 */
        /* <DEDUP_REMOVED lines=13> */
.L_x_2:


//--------------------- .nv.global.init           --------------------------
	.section	.nv.global.init,"aw",@progbits
.nv.global.init:
	.type		$str,@object
	.size		$str,(.L_0 - $str)
$str:
        /*0000*/ 	.byte	0x54, 0x68, 0x72, 0x65, 0x61, 0x64, 0x3a, 0x20, 0x5b, 0x25, 0x64, 0x2c, 0x20, 0x25, 0x64, 0x2c
        /*0010*/ 	.byte	0x20, 0x25, 0x64, 0x5d, 0x3b, 0x20, 0x09, 0x42, 0x6c, 0x6f, 0x63, 0x6b, 0x3a, 0x20, 0x5b, 0x25
        /*0020*/ 	.byte	0x64, 0x2c, 0x20, 0x25, 0x64, 0x2c, 0x20, 0x25, 0x64, 0x5d, 0x3b, 0x20, 0x09, 0x74, 0x69, 0x64
        /*0030*/ 	.byte	0x3d, 0x25, 0x64, 0x3b, 0x20, 0x09, 0x67, 0x69, 0x64, 0x3d, 0x25, 0x64, 0x3b, 0x20, 0x09, 0x76
        /*0040*/ 	.byte	0x61, 0x6c, 0x75, 0x65, 0x3d, 0x25, 0x64, 0x0a, 0x00
.L_0:


//--------------------- .nv.shared.reserved.0     --------------------------
	.section	.nv.shared.reserved.0,"aw",@nobits
	.weak		__nv_reservedSMEM_offset_0_alias
	.size		__nv_reservedSMEM_offset_0_alias, 0, 64
	.other		__nv_reservedSMEM_offset_0_alias,@"STO_CUDA_RESERVED_SHARED STV_DEFAULT"
__nv_reservedSMEM_offset_0_alias:
	.zero		0
	.zero		64


//--------------------- .nv.constant0._Z11cuda_kernelPi --------------------------
	.section	.nv.constant0._Z11cuda_kernelPi,"a",@progbits
	.sectionflags	@""
	.align	4
.nv.constant0._Z11cuda_kernelPi:
	.zero		904


//--------------------- SYMBOLS --------------------------

	.type		.nv.reservedSmem.offset0,@object
	.size		.nv.reservedSmem.offset0,0x4
	.type		vprintf,@function
